//
// Generated by NVIDIA NVVM Compiler
//
// Compiler Build ID: CL-36424714
// Cuda compilation tools, release 13.0, V13.0.88
// Based on NVVM 20.0.0
//

.version 9.0
.target sm_100
.address_size 64

	// .globl	_Z12spmv_csr_mulPKiPfPKfii
// _ZZ12parallel_sumPfS_iiiE12shared_input has been demoted

.visible .entry _Z12spmv_csr_mulPKiPfPKfii(
	.param .u64 .ptr .align 1 _Z12spmv_csr_mulPKiPfPKfii_param_0,
	.param .u64 .ptr .align 1 _Z12spmv_csr_mulPKiPfPKfii_param_1,
	.param .u64 .ptr .align 1 _Z12spmv_csr_mulPKiPfPKfii_param_2,
	.param .u32 _Z12spmv_csr_mulPKiPfPKfii_param_3,
	.param .u32 _Z12spmv_csr_mulPKiPfPKfii_param_4
)
{
	.reg .pred 	%p<2>;
	.reg .b32 	%r<10>;
	.reg .b32 	%f<4>;
	.reg .b64 	%rd<12>;

	ld.param.u64 	%rd1, [_Z12spmv_csr_mulPKiPfPKfii_param_0];
	ld.param.u64 	%rd2, [_Z12spmv_csr_mulPKiPfPKfii_param_1];
	ld.param.u64 	%rd3, [_Z12spmv_csr_mulPKiPfPKfii_param_2];
	ld.param.u32 	%r3, [_Z12spmv_csr_mulPKiPfPKfii_param_3];
	ld.param.u32 	%r2, [_Z12spmv_csr_mulPKiPfPKfii_param_4];
	mov.u32 	%r4, %ctaid.x;
	mov.u32 	%r5, %ntid.x;
	mov.u32 	%r6, %tid.x;
	mad.lo.s32 	%r1, %r4, %r5, %r6;
	sub.s32 	%r7, %r3, %r2;
	setp.ge.s32 	%p1, %r1, %r7;
	@%p1 bra 	$L__BB0_2;
	cvta.to.global.u64 	%rd4, %rd1;
	cvta.to.global.u64 	%rd5, %rd3;
	cvta.to.global.u64 	%rd6, %rd2;
	add.s32 	%r8, %r2, %r1;
	mul.wide.s32 	%rd7, %r8, 4;
	add.s64 	%rd8, %rd4, %rd7;
	ld.global.u32 	%r9, [%rd8];
	mul.wide.s32 	%rd9, %r9, 4;
	add.s64 	%rd10, %rd5, %rd9;
	ld.global.f32 	%f1, [%rd10];
	add.s64 	%rd11, %rd6, %rd7;
	ld.global.f32 	%f2, [%rd11];
	mul.f32 	%f3, %f1, %f2;
	st.global.f32 	[%rd11], %f3;
$L__BB0_2:
	ret;

}
	// .globl	_Z18vector_inizialiserPfii
.visible .entry _Z18vector_inizialiserPfii(
	.param .u64 .ptr .align 1 _Z18vector_inizialiserPfii_param_0,
	.param .u32 _Z18vector_inizialiserPfii_param_1,
	.param .u32 _Z18vector_inizialiserPfii_param_2
)
{
	.reg .pred 	%p<2>;
	.reg .b32 	%r<10>;
	.reg .b64 	%rd<5>;

	ld.param.u64 	%rd1, [_Z18vector_inizialiserPfii_param_0];
	ld.param.u32 	%r3, [_Z18vector_inizialiserPfii_param_1];
	ld.param.u32 	%r2, [_Z18vector_inizialiserPfii_param_2];
	mov.u32 	%r4, %ctaid.x;
	mov.u32 	%r5, %ntid.x;
	mov.u32 	%r6, %tid.x;
	mad.lo.s32 	%r1, %r4, %r5, %r6;
	sub.s32 	%r7, %r3, %r2;
	setp.ge.s32 	%p1, %r1, %r7;
	@%p1 bra 	$L__BB1_2;
	cvta.to.global.u64 	%rd2, %rd1;
	add.s32 	%r8, %r2, %r1;
	mul.wide.s32 	%rd3, %r8, 4;
	add.s64 	%rd4, %rd2, %rd3;
	mov.b32 	%r9, 0;
	st.global.u32 	[%rd4], %r9;
$L__BB1_2:
	ret;

}
	// .globl	_Z12parallel_sumPfS_iii
.visible .entry _Z12parallel_sumPfS_iii(
	.param .u64 .ptr .align 1 _Z12parallel_sumPfS_iii_param_0,
	.param .u64 .ptr .align 1 _Z12parallel_sumPfS_iii_param_1,
	.param .u32 _Z12parallel_sumPfS_iii_param_2,
	.param .u32 _Z12parallel_sumPfS_iii_param_3,
	.param .u32 _Z12parallel_sumPfS_iii_param_4
)
{
	.reg .pred 	%p<7>;
	.reg .b32 	%r<30>;
	.reg .b32 	%f<8>;
	.reg .b64 	%rd<9>;
	// demoted variable
	.shared .align 4 .b8 _ZZ12parallel_sumPfS_iiiE12shared_input[16384];
	ld.param.u64 	%rd1, [_Z12parallel_sumPfS_iii_param_0];
	ld.param.u64 	%rd2, [_Z12parallel_sumPfS_iii_param_1];
	ld.param.u32 	%r12, [_Z12parallel_sumPfS_iii_param_2];
	ld.param.u32 	%r13, [_Z12parallel_sumPfS_iii_param_3];
	ld.param.u32 	%r14, [_Z12parallel_sumPfS_iii_param_4];
	mov.u32 	%r1, %tid.x;
	mov.u32 	%r15, %ctaid.x;
	mov.u32 	%r2, %ntid.x;
	mad.lo.s32 	%r16, %r15, %r2, %r1;
	add.s32 	%r3, %r16, %r14;
	setp.ge.s32 	%p1, %r3, %r12;
	@%p1 bra 	$L__BB2_9;
	cvta.to.global.u64 	%rd3, %rd1;
	mul.wide.s32 	%rd4, %r3, 4;
	add.s64 	%rd5, %rd3, %rd4;
	ld.global.f32 	%f1, [%rd5];
	shl.b32 	%r17, %r1, 2;
	mov.u32 	%r18, _ZZ12parallel_sumPfS_iiiE12shared_input;
	add.s32 	%r19, %r18, %r17;
	st.shared.f32 	[%r19], %f1;
	bar.sync 	0;
	shl.b32 	%r27, %r1, 1;
	sub.s32 	%r5, %r12, %r14;
	setp.ge.u32 	%p2, %r27, %r5;
	@%p2 bra 	$L__BB2_7;
	mov.b32 	%r29, 1;
	mov.b32 	%r28, 2;
$L__BB2_3:
	mov.u32 	%r7, %r28;
	add.s32 	%r9, %r27, %r29;
	setp.ge.u32 	%p3, %r9, %r5;
	@%p3 bra 	$L__BB2_7;
	setp.ge.u32 	%p4, %r27, %r2;
	@%p4 bra 	$L__BB2_6;
	shl.b32 	%r22, %r9, 2;
	add.s32 	%r24, %r18, %r22;
	ld.shared.f32 	%f2, [%r24];
	shl.b32 	%r25, %r27, 2;
	add.s32 	%r26, %r18, %r25;
	ld.shared.f32 	%f3, [%r26];
	add.f32 	%f4, %f2, %f3;
	st.shared.f32 	[%r26], %f4;
$L__BB2_6:
	bar.sync 	0;
	shl.b32 	%r28, %r7, 1;
	mul.lo.s32 	%r27, %r28, %r1;
	setp.lt.u32 	%p5, %r27, %r5;
	mov.u32 	%r29, %r7;
	@%p5 bra 	$L__BB2_3;
$L__BB2_7:
	setp.ne.s32 	%p6, %r1, 0;
	@%p6 bra 	$L__BB2_9;
	ld.shared.f32 	%f5, [_ZZ12parallel_sumPfS_iiiE12shared_input];
	cvta.to.global.u64 	%rd6, %rd2;
	mul.wide.s32 	%rd7, %r13, 4;
	add.s64 	%rd8, %rd6, %rd7;
	ld.global.f32 	%f6, [%rd8];
	add.f32 	%f7, %f5, %f6;
	st.global.f32 	[%rd8], %f7;
$L__BB2_9:
	ret;

}


// ===== COMPILED SASS (sm_100) =====

	.target	sm_100

	.elftype	@"ET_EXEC"


//--------------------- .note.nv.tkinfo           --------------------------
	.section	.note.nv.tkinfo,"",@"SHT_NOTE"
	.sectionflags	@"SHF_NOTE_NV_TKINFO"
	.tkinfo
        /*0018*/ 	.word	0x00000002
        /*0030*/ 	.string	""
        /*0030*/ 	.string	"ptxas"
        /*0030*/ 	.string	"Cuda compilation tools, release 13.0, V13.0.88"
        /*0030*/ 	.string	"Build cuda_13.0.r13.0/compiler.36424714_0"
        /*0030*/ 	.string	"-arch sm_100 -m 64 "



//--------------------- .note.nv.cuinfo           --------------------------
	.section	.note.nv.cuinfo,"",@"SHT_NOTE"
	.sectionflags	@"SHF_NOTE_NV_CUINFO"
        /*0018*/ 	.short	0x0002
        /*001a*/ 	.short	0x0064
        /*001c*/ 	.short	0x0082
	.zero		2


//--------------------- .nv.info                  --------------------------
	.section	.nv.info,"",@"SHT_CUDA_INFO"
	.align	4


	//----- nvinfo : EIATTR_REGCOUNT
	.align		4
        /*0000*/ 	.byte	0x04, 0x2f
        /*0002*/ 	.short	(.L_1 - .L_0)
	.align		4
.L_0:
        /*0004*/ 	.word	index@(_Z12spmv_csr_mulPKiPfPKfii)
        /*0008*/ 	.word	0x0000000c


	//----- nvinfo : EIATTR_FRAME_SIZE
	.align		4
.L_1:
        /*000c*/ 	.byte	0x04, 0x11
        /*000e*/ 	.short	(.L_3 - .L_2)
	.align		4
.L_2:
        /*0010*/ 	.word	index@(_Z12spmv_csr_mulPKiPfPKfii)
        /*0014*/ 	.word	0x00000000


	//----- nvinfo : EIATTR_REGCOUNT
	.align		4
.L_3:
        /*0018*/ 	.byte	0x04, 0x2f
        /*001a*/ 	.short	(.L_5 - .L_4)
	.align		4
.L_4:
        /*001c*/ 	.word	index@(_Z18vector_inizialiserPfii)
        /*0020*/ 	.word	0x00000008


	//----- nvinfo : EIATTR_FRAME_SIZE
	.align		4
.L_5:
        /*0024*/ 	.byte	0x04, 0x11
        /*0026*/ 	.short	(.L_7 - .L_6)
	.align		4
.L_6:
        /*0028*/ 	.word	index@(_Z18vector_inizialiserPfii)
        /*002c*/ 	.word	0x00000000


	//----- nvinfo : EIATTR_REGCOUNT
	.align		4
.L_7:
        /*0030*/ 	.byte	0x04, 0x2f
        /*0032*/ 	.short	(.L_9 - .L_8)
	.align		4
.L_8:
        /*0034*/ 	.word	index@(_Z12parallel_sumPfS_iii)
        /*0038*/ 	.word	0x0000000b


	//----- nvinfo : EIATTR_FRAME_SIZE
	.align		4
.L_9:
        /*003c*/ 	.byte	0x04, 0x11
        /*003e*/ 	.short	(.L_11 - .L_10)
	.align		4
.L_10:
        /*0040*/ 	.word	index@(_Z12parallel_sumPfS_iii)
        /*0044*/ 	.word	0x00000000


	//----- nvinfo : EIATTR_MIN_STACK_SIZE
	.align		4
.L_11:
        /*0048*/ 	.byte	0x04, 0x12
        /*004a*/ 	.short	(.L_13 - .L_12)
	.align		4
.L_12:
        /*004c*/ 	.word	index@(_Z12parallel_sumPfS_iii)
        /*0050*/ 	.word	0x00000000


	//----- nvinfo : EIATTR_MIN_STACK_SIZE
	.align		4
.L_13:
        /*0054*/ 	.byte	0x04, 0x12
        /*0056*/ 	.short	(.L_15 - .L_14)
	.align		4
.L_14:
        /*0058*/ 	.word	index@(_Z18vector_inizialiserPfii)
        /*005c*/ 	.word	0x00000000


	//----- nvinfo : EIATTR_MIN_STACK_SIZE
	.align		4
.L_15:
        /*0060*/ 	.byte	0x04, 0x12
        /*0062*/ 	.short	(.L_17 - .L_16)
	.align		4
.L_16:
        /*0064*/ 	.word	index@(_Z12spmv_csr_mulPKiPfPKfii)
        /*0068*/ 	.word	0x00000000
.L_17:


//--------------------- .nv.compat                --------------------------
	.section	.nv.compat,"",@"SHT_CUDA_COMPAT_INFO"
	.align	4
        /*0000*/ 	.byte	0x02, 0x09, 0x00, 0x00, 0x02, 0x02, 0x01, 0x00, 0x02, 0x05, 0x05, 0x00, 0x03, 0x07, 0x01, 0x01
        /*0010*/ 	.byte	0x02, 0x03, 0x00, 0x00, 0x02, 0x06, 0x01, 0x00, 0x04, 0x0b, 0x08, 0x00, 0x09, 0x00, 0x00, 0x00
        /*0020*/ 	.byte	0x00, 0x00, 0x00, 0x00


//--------------------- .nv.info._Z12parallel_sumPfS_iii --------------------------
	.section	.nv.info._Z12parallel_sumPfS_iii,"",@"SHT_CUDA_INFO"
	.sectionflags	@""
	.align	4


	//----- nvinfo : EIATTR_CUDA_API_VERSION
	.align		4
        /*0000*/ 	.byte	0x04, 0x37
        /*0002*/ 	.short	(.L_19 - .L_18)
.L_18:
        /*0004*/ 	.word	0x00000082


	//----- nvinfo : EIATTR_KPARAM_INFO
	.align		4
.L_19:
        /*0008*/ 	.byte	0x04, 0x17
        /*000a*/ 	.short	(.L_21 - .L_20)
.L_20:
        /*000c*/ 	.word	0x00000000
        /*0010*/ 	.short	0x0004
        /*0012*/ 	.short	0x0018
        /*0014*/ 	.byte	0x00, 0xf0, 0x11, 0x00


	//----- nvinfo : EIATTR_KPARAM_INFO
	.align		4
.L_21:
        /*0018*/ 	.byte	0x04, 0x17
        /*001a*/ 	.short	(.L_23 - .L_22)
.L_22:
        /*001c*/ 	.word	0x00000000
        /*0020*/ 	.short	0x0003
        /*0022*/ 	.short	0x0014
        /*0024*/ 	.byte	0x00, 0xf0, 0x11, 0x00


	//----- nvinfo : EIATTR_KPARAM_INFO
	.align		4
.L_23:
        /*0028*/ 	.byte	0x04, 0x17
        /*002a*/ 	.short	(.L_25 - .L_24)
.L_24:
        /*002c*/ 	.word	0x00000000
        /*0030*/ 	.short	0x0002
        /*0032*/ 	.short	0x0010
        /*0034*/ 	.byte	0x00, 0xf0, 0x11, 0x00


	//----- nvinfo : EIATTR_KPARAM_INFO
	.align		4
.L_25:
        /*0038*/ 	.byte	0x04, 0x17
        /*003a*/ 	.short	(.L_27 - .L_26)
.L_26:
        /*003c*/ 	.word	0x00000000
        /*0040*/ 	.short	0x0001
        /*0042*/ 	.short	0x0008
        /*0044*/ 	.byte	0x00, 0xf5, 0x21, 0x00


	//----- nvinfo : EIATTR_KPARAM_INFO
	.align		4
.L_27:
        /*0048*/ 	.byte	0x04, 0x17
        /*004a*/ 	.short	(.L_29 - .L_28)
.L_28:
        /*004c*/ 	.word	0x00000000
        /*0050*/ 	.short	0x0000
        /*0052*/ 	.short	0x0000
        /*0054*/ 	.byte	0x00, 0xf5, 0x21, 0x00


	//----- nvinfo : EIATTR_SPARSE_MMA_MASK
	.align		4
.L_29:
        /*0058*/ 	.byte	0x03, 0x50
        /*005a*/ 	.short	0x0000


	//----- nvinfo : EIATTR_MAXREG_COUNT
	.align		4
        /*005c*/ 	.byte	0x03, 0x1b
        /*005e*/ 	.short	0x00ff


	//----- nvinfo : EIATTR_NUM_BARRIERS
	.align		4
        /*0060*/ 	.byte	0x02, 0x4c
        /*0062*/ 	.byte	0x01
	.zero		1


	//----- nvinfo : EIATTR_MERCURY_ISA_VERSION
	.align		4
        /*0064*/ 	.byte	0x03, 0x5f
        /*0066*/ 	.short	0x0101


	//----- nvinfo : EIATTR_VRC_CTA_INIT_COUNT
	.align		4
        /*0068*/ 	.byte	0x02, 0x4a
	.zero		1
	.zero		1


	//----- nvinfo : EIATTR_EXIT_INSTR_OFFSETS
	.align		4
        /*006c*/ 	.byte	0x04, 0x1c
        /*006e*/ 	.short	(.L_31 - .L_30)


	//   ....[0]....
.L_30:
        /*0070*/ 	.word	0x00000090


	//   ....[1]....
        /*0074*/ 	.word	0x000002e0


	//   ....[2]....
        /*0078*/ 	.word	0x00000390


	//----- nvinfo : EIATTR_CRS_STACK_SIZE
	.align		4
.L_31:
        /*007c*/ 	.byte	0x04, 0x1e
        /*007e*/ 	.short	(.L_33 - .L_32)
.L_32:
        /*0080*/ 	.word	0x00000000


	//----- nvinfo : EIATTR_CBANK_PARAM_SIZE
	.align		4
.L_33:
        /*0084*/ 	.byte	0x03, 0x19
        /*0086*/ 	.short	0x001c


	//----- nvinfo : EIATTR_PARAM_CBANK
	.align		4
        /*0088*/ 	.byte	0x04, 0x0a
        /*008a*/ 	.short	(.L_35 - .L_34)
	.align		4
.L_34:
        /*008c*/ 	.word	index@(.nv.constant0._Z12parallel_sumPfS_iii)
        /*0090*/ 	.short	0x0380
        /*0092*/ 	.short	0x001c


	//----- nvinfo : EIATTR_SW_WAR
	.align		4
.L_35:
        /*0094*/ 	.byte	0x04, 0x36
        /*0096*/ 	.short	(.L_37 - .L_36)
.L_36:
        /*0098*/ 	.word	0x00000008
.L_37:


//--------------------- .nv.info._Z18vector_inizialiserPfii --------------------------
	.section	.nv.info._Z18vector_inizialiserPfii,"",@"SHT_CUDA_INFO"
	.sectionflags	@""
	.align	4


	//----- nvinfo : EIATTR_CUDA_API_VERSION
	.align		4
        /*0000*/ 	.byte	0x04, 0x37
        /*0002*/ 	.short	(.L_39 - .L_38)
.L_38:
        /*0004*/ 	.word	0x00000082


	//----- nvinfo : EIATTR_KPARAM_INFO
	.align		4
.L_39:
        /*0008*/ 	.byte	0x04, 0x17
        /*000a*/ 	.short	(.L_41 - .L_40)
.L_40:
        /*000c*/ 	.word	0x00000000
        /*0010*/ 	.short	0x0002
        /*0012*/ 	.short	0x000c
        /*0014*/ 	.byte	0x00, 0xf0, 0x11, 0x00


	//----- nvinfo : EIATTR_KPARAM_INFO
	.align		4
.L_41:
        /*0018*/ 	.byte	0x04, 0x17
        /*001a*/ 	.short	(.L_43 - .L_42)
.L_42:
        /*001c*/ 	.word	0x00000000
        /*0020*/ 	.short	0x0001
        /*0022*/ 	.short	0x0008
        /*0024*/ 	.byte	0x00, 0xf0, 0x11, 0x00


	//----- nvinfo : EIATTR_KPARAM_INFO
	.align		4
.L_43:
        /*0028*/ 	.byte	0x04, 0x17
        /*002a*/ 	.short	(.L_45 - .L_44)
.L_44:
        /*002c*/ 	.word	0x00000000
        /*0030*/ 	.short	0x0000
        /*0032*/ 	.short	0x0000
        /*0034*/ 	.byte	0x00, 0xf5, 0x21, 0x00


	//----- nvinfo : EIATTR_SPARSE_MMA_MASK
	.align		4
.L_45:
        /*0038*/ 	.byte	0x03, 0x50
        /*003a*/ 	.short	0x0000


	//----- nvinfo : EIATTR_MAXREG_COUNT
	.align		4
        /*003c*/ 	.byte	0x03, 0x1b
        /*003e*/ 	.short	0x00ff


	//----- nvinfo : EIATTR_MERCURY_ISA_VERSION
	.align		4
        /*0040*/ 	.byte	0x03, 0x5f
        /*0042*/ 	.short	0x0101


	//----- nvinfo : EIATTR_VRC_CTA_INIT_COUNT
	.align		4
        /*0044*/ 	.byte	0x02, 0x4a
	.zero		1
	.zero		1


	//----- nvinfo : EIATTR_EXIT_INSTR_OFFSETS
	.align		4
        /*0048*/ 	.byte	0x04, 0x1c
        /*004a*/ 	.short	(.L_47 - .L_46)


	//   ....[0]....
.L_46:
        /*004c*/ 	.word	0x00000080


	//   ....[1]....
        /*0050*/ 	.word	0x000000e0


	//----- nvinfo : EIATTR_CBANK_PARAM_SIZE
	.align		4
.L_47:
        /*0054*/ 	.byte	0x03, 0x19
        /*0056*/ 	.short	0x0010


	//----- nvinfo : EIATTR_PARAM_CBANK
	.align		4
        /*0058*/ 	.byte	0x04, 0x0a
        /*005a*/ 	.short	(.L_49 - .L_48)
	.align		4
.L_48:
        /*005c*/ 	.word	index@(.nv.constant0._Z18vector_inizialiserPfii)
        /*0060*/ 	.short	0x0380
        /*0062*/ 	.short	0x0010


	//----- nvinfo : EIATTR_SW_WAR
	.align		4
.L_49:
        /*0064*/ 	.byte	0x04, 0x36
        /*0066*/ 	.short	(.L_51 - .L_50)
.L_50:
        /*0068*/ 	.word	0x00000008
.L_51:


//--------------------- .nv.info._Z12spmv_csr_mulPKiPfPKfii --------------------------
	.section	.nv.info._Z12spmv_csr_mulPKiPfPKfii,"",@"SHT_CUDA_INFO"
	.sectionflags	@""
	.align	4


	//----- nvinfo : EIATTR_CUDA_API_VERSION
	.align		4
        /*0000*/ 	.byte	0x04, 0x37
        /*0002*/ 	.short	(.L_53 - .L_52)
.L_52:
        /*0004*/ 	.word	0x00000082


	//----- nvinfo : EIATTR_KPARAM_INFO
	.align		4
.L_53:
        /*0008*/ 	.byte	0x04, 0x17
        /*000a*/ 	.short	(.L_55 - .L_54)
.L_54:
        /*000c*/ 	.word	0x00000000
        /*0010*/ 	.short	0x0004
        /*0012*/ 	.short	0x001c
        /*0014*/ 	.byte	0x00, 0xf0, 0x11, 0x00


	//----- nvinfo : EIATTR_KPARAM_INFO
	.align		4
.L_55:
        /*0018*/ 	.byte	0x04, 0x17
        /*001a*/ 	.short	(.L_57 - .L_56)
.L_56:
        /*001c*/ 	.word	0x00000000
        /*0020*/ 	.short	0x0003
        /*0022*/ 	.short	0x0018
        /*0024*/ 	.byte	0x00, 0xf0, 0x11, 0x00


	//----- nvinfo : EIATTR_KPARAM_INFO
	.align		4
.L_57:
        /*0028*/ 	.byte	0x04, 0x17
        /*002a*/ 	.short	(.L_59 - .L_58)
.L_58:
        /*002c*/ 	.word	0x00000000
        /*0030*/ 	.short	0x0002
        /*0032*/ 	.short	0x0010
        /*0034*/ 	.byte	0x00, 0xf5, 0x21, 0x00


	//----- nvinfo : EIATTR_KPARAM_INFO
	.align		4
.L_59:
        /*0038*/ 	.byte	0x04, 0x17
        /*003a*/ 	.short	(.L_61 - .L_60)
.L_60:
        /*003c*/ 	.word	0x00000000
        /*0040*/ 	.short	0x0001
        /*0042*/ 	.short	0x0008
        /*0044*/ 	.byte	0x00, 0xf5, 0x21, 0x00


	//----- nvinfo : EIATTR_KPARAM_INFO
	.align		4
.L_61:
        /*0048*/ 	.byte	0x04, 0x17
        /*004a*/ 	.short	(.L_63 - .L_62)
.L_62:
        /*004c*/ 	.word	0x00000000
        /*0050*/ 	.short	0x0000
        /*0052*/ 	.short	0x0000
        /*0054*/ 	.byte	0x00, 0xf5, 0x21, 0x00


	//----- nvinfo : EIATTR_SPARSE_MMA_MASK
	.align		4
.L_63:
        /*0058*/ 	.byte	0x03, 0x50
        /*005a*/ 	.short	0x0000


	//----- nvinfo : EIATTR_MAXREG_COUNT
	.align		4
        /*005c*/ 	.byte	0x03, 0x1b
        /*005e*/ 	.short	0x00ff


	//----- nvinfo : EIATTR_MERCURY_ISA_VERSION
	.align		4
        /*0060*/ 	.byte	0x03, 0x5f
        /*0062*/ 	.short	0x0101


	//----- nvinfo : EIATTR_VRC_CTA_INIT_COUNT
	.align		4
        /*0064*/ 	.byte	0x02, 0x4a
	.zero		1
	.zero		1


	//----- nvinfo : EIATTR_EXIT_INSTR_OFFSETS
	.align		4
        /*0068*/ 	.byte	0x04, 0x1c
        /*006a*/ 	.short	(.L_65 - .L_64)


	//   ....[0]....
.L_64:
        /*006c*/ 	.word	0x00000080


	//   ....[1]....
        /*0070*/ 	.word	0x00000160


	//----- nvinfo : EIATTR_CBANK_PARAM_SIZE
	.align		4
.L_65:
        /*0074*/ 	.byte	0x03, 0x19
        /*0076*/ 	.short	0x0020


	//----- nvinfo : EIATTR_PARAM_CBANK
	.align		4
        /*0078*/ 	.byte	0x04, 0x0a
        /*007a*/ 	.short	(.L_67 - .L_66)
	.align		4
.L_66:
        /*007c*/ 	.word	index@(.nv.constant0._Z12spmv_csr_mulPKiPfPKfii)
        /*0080*/ 	.short	0x0380
        /*0082*/ 	.short	0x0020


	//----- nvinfo : EIATTR_SW_WAR
	.align		4
.L_67:
        /*0084*/ 	.byte	0x04, 0x36
        /*0086*/ 	.short	(.L_69 - .L_68)
.L_68:
        /*0088*/ 	.word	0x00000008
.L_69:


//--------------------- .nv.callgraph             --------------------------
	.section	.nv.callgraph,"",@"SHT_CUDA_CALLGRAPH"
	.align	4
	.sectionentsize	8
	.align		4
        /*0000*/ 	.word	0x00000000
	.align		4
        /*0004*/ 	.word	0xffffffff
	.align		4
        /*0008*/ 	.word	0x00000000
	.align		4
        /*000c*/ 	.word	0xfffffffe
	.align		4
        /*0010*/ 	.word	0x00000000
	.align		4
        /*0014*/ 	.word	0xfffffffd
	.align		4
        /*0018*/ 	.word	0x00000000
	.align		4
        /*001c*/ 	.word	0xfffffffc


//--------------------- .text._Z12parallel_sumPfS_iii --------------------------
	.section	.text._Z12parallel_sumPfS_iii,"ax",@progbits
	.align	128
        .global         _Z12parallel_sumPfS_iii
        .type           _Z12parallel_sumPfS_iii,@function
        .size           _Z12parallel_sumPfS_iii,(.L_x_6 - _Z12parallel_sumPfS_iii)
        .other          _Z12parallel_sumPfS_iii,@"STO_CUDA_ENTRY STV_DEFAULT"
_Z12parallel_sumPfS_iii:
.text._Z12parallel_sumPfS_iii:
[----:B------:R-:W-:Y:S01]  /*0000*/  LDC R1, c[0x0][0x37c] ;  /* 0x0000df00ff017b82 */ /* 0x000fe20000000800 */
[----:B------:R-:W0:Y:S07]  /*0010*/  S2R R7, SR_TID.X ;  /* 0x0000000000077919 */ /* 0x000e2e0000002100 */
[----:B------:R-:W0:Y:S01]  /*0020*/  S2UR UR4, SR_CTAID.X ;  /* 0x00000000000479c3 */ /* 0x000e220000002500 */
[----:B------:R-:W1:Y:S01]  /*0030*/  LDCU UR6, c[0x0][0x398] ;  /* 0x00007300ff0677ac */ /* 0x000e620008000800 */
[----:B------:R-:W2:Y:S06]  /*0040*/  LDCU UR7, c[0x0][0x390] ;  /* 0x00007200ff0777ac */ /* 0x000eac0008000800 */
[----:B------:R-:W0:Y:S02]  /*0050*/  LDC R8, c[0x0][0x360] ;  /* 0x0000d800ff087b82 */ /* 0x000e240000000800 */
[----:B0-----:R-:W-:-:S04]  /*0060*/  IMAD R0, R8, UR4, R7 ;  /* 0x0000000408007c24 */ /* 0x001fc8000f8e0207 */
[----:B-1----:R-:W-:-:S05]  /*0070*/  VIADD R5, R0, UR6 ;  /* 0x0000000600057c36 */ /* 0x002fca0008000000 */
[----:B--2---:R-:W-:-:S13]  /*0080*/  ISETP.GE.AND P0, PT, R5, UR7, PT ;  /* 0x0000000705007c0c */ /* 0x004fda000bf06270 */
[----:B------:R-:W-:Y:S05]  /*0090*/  @P0 EXIT ;  /* 0x000000000000094d */ /* 0x000fea0003800000 */
[----:B------:R-:W0:Y:S01]  /*00a0*/  LDC.64 R2, c[0x0][0x380] ;  /* 0x0000e000ff027b82 */ /* 0x000e220000000a00 */
[----:B------:R-:W1:Y:S01]  /*00b0*/  LDCU.64 UR8, c[0x0][0x358] ;  /* 0x00006b00ff0877ac */ /* 0x000e620008000a00 */
[----:B0-----:R-:W-:-:S06]  /*00c0*/  IMAD.WIDE R2, R5, 0x4, R2 ;  /* 0x0000000405027825 */ /* 0x001fcc00078e0202 */
[----:B-1----:R-:W2:Y:S01]  /*00d0*/  LDG.E R2, desc[UR8][R2.64] ;  /* 0x0000000802027981 */ /* 0x002ea2000c1e1900 */
[----:B------:R-:W0:Y:S01]  /*00e0*/  S2UR UR5, SR_CgaCtaId ;  /* 0x00000000000579c3 */ /* 0x000e220000008800 */
[----:B------:R-:W-:Y:S01]  /*00f0*/  UMOV UR4, 0x400 ;  /* 0x0000040000047882 */ /* 0x000fe20000000000 */
[----:B------:R-:W-:Y:S01]  /*0100*/  IMAD.SHL.U32 R0, R7, 0x2, RZ ;  /* 0x0000000207007824 */ /* 0x000fe200078e00ff */
[----:B------:R-:W-:Y:S01]  /*0110*/  BSSY.RECONVERGENT B0, `(.L_x_0) ;  /* 0x000001b000007945 */ /* 0x000fe20003800200 */
[----:B0-----:R-:W-:Y:S02]  /*0120*/  ULEA UR4, UR5, UR4, 0x18 ;  /* 0x0000000405047291 */ /* 0x001fe4000f8ec0ff */
[----:B------:R-:W-:-:S04]  /*0130*/  UIADD3 UR5, UPT, UPT, -UR6, UR7, URZ ;  /* 0x0000000706057290 */ /* 0x000fc8000fffe1ff */
[----:B------:R-:W-:Y:S02]  /*0140*/  LEA R5, R7, UR4, 0x2 ;  /* 0x0000000407057c11 */ /* 0x000fe4000f8e10ff */
[----:B------:R-:W-:-:S03]  /*0150*/  ISETP.GE.U32.AND P0, PT, R0, UR5, PT ;  /* 0x0000000500007c0c */ /* 0x000fc6000bf06070 */
[----:B--2---:R0:W-:Y:S01]  /*0160*/  STS [R5], R2 ;  /* 0x0000000205007388 */ /* 0x0041e20000000800 */
[----:B------:R-:W-:Y:S09]  /*0170*/  BAR.SYNC.DEFER_BLOCKING 0x0 ;  /* 0x0000000000007b1d */ /* 0x000ff20000010000 */
[----:B------:R-:W-:Y:S05]  /*0180*/  @P0 BRA `(.L_x_1) ;  /* 0x00000000004c0947 */ /* 0x000fea0003800000 */
[----:B------:R-:W-:Y:S02]  /*0190*/  HFMA2 R3, -RZ, RZ, 0, 5.9604644775390625e-08 ;  /* 0x00000001ff037431 */ /* 0x000fe400000001ff */
[----:B0-----:R-:W-:-:S07]  /*01a0*/  IMAD.MOV.U32 R2, RZ, RZ, 0x2 ;  /* 0x00000002ff027424 */ /* 0x001fce00078e00ff */
.L_x_2:
[----:B------:R-:W-:-:S04]  /*01b0*/  IADD3 R4, PT, PT, R3, R0, RZ ;  /* 0x0000000003047210 */ /* 0x000fc80007ffe0ff */
[----:B------:R-:W-:-:S13]  /*01c0*/  ISETP.GE.U32.AND P0, PT, R4, UR5, PT ;  /* 0x0000000504007c0c */ /* 0x000fda000bf06070 */
[----:B------:R-:W-:Y:S05]  /*01d0*/  @P0 BRA `(.L_x_1) ;  /* 0x0000000000380947 */ /* 0x000fea0003800000 */
[----:B------:R-:W-:Y:S01]  /*01e0*/  ISETP.GE.U32.AND P0, PT, R0, R8, PT ;  /* 0x000000080000720c */ /* 0x000fe20003f06070 */
[----:B------:R-:W-:-:S12]  /*01f0*/  WARPSYNC.ALL ;  /* 0x0000000000007948 */ /* 0x000fd80003800000 */
[----:B------:R-:W-:Y:S02]  /*0200*/  @!P0 LEA R4, R4, UR4, 0x2 ;  /* 0x0000000404048c11 */ /* 0x000fe4000f8e10ff */
[----:B------:R-:W-:-:S04]  /*0210*/  @!P0 LEA R5, R0, UR4, 0x2 ;  /* 0x0000000400058c11 */ /* 0x000fc8000f8e10ff */
[----:B------:R-:W-:Y:S04]  /*0220*/  @!P0 LDS R4, [R4] ;  /* 0x0000000004048984 */ /* 0x000fe80000000800 */
[----:B------:R-:W0:Y:S02]  /*0230*/  @!P0 LDS R3, [R5] ;  /* 0x0000000005038984 */ /* 0x000e240000000800 */
[----:B0-----:R-:W-:Y:S01]  /*0240*/  @!P0 FADD R6, R4, R3 ;  /* 0x0000000304068221 */ /* 0x001fe20000000000 */
[----:B------:R-:W-:Y:S01]  /*0250*/  IMAD.MOV.U32 R3, RZ, RZ, R2 ;  /* 0x000000ffff037224 */ /* 0x000fe200078e0002 */
[----:B------:R-:W-:-:S03]  /*0260*/  SHF.L.U32 R2, R2, 0x1, RZ ;  /* 0x0000000102027819 */ /* 0x000fc600000006ff */
[----:B------:R1:W-:Y:S02]  /*0270*/  @!P0 STS [R5], R6 ;  /* 0x0000000605008388 */ /* 0x0003e40000000800 */
[----:B------:R-:W-:Y:S01]  /*0280*/  IMAD R0, R2, R7, RZ ;  /* 0x0000000702007224 */ /* 0x000fe200078e02ff */
[----:B------:R-:W-:Y:S04]  /*0290*/  BAR.SYNC.DEFER_BLOCKING 0x0 ;  /* 0x0000000000007b1d */ /* 0x000fe80000010000 */
[----:B------:R-:W-:-:S13]  /*02a0*/  ISETP.GE.U32.AND P0, PT, R0, UR5, PT ;  /* 0x0000000500007c0c */ /* 0x000fda000bf06070 */
[----:B-1----:R-:W-:Y:S05]  /*02b0*/  @!P0 BRA `(.L_x_2) ;  /* 0xfffffffc00bc8947 */ /* 0x002fea000383ffff */
.L_x_1:
[----:B------:R-:W-:Y:S05]  /*02c0*/  BSYNC.RECONVERGENT B0 ;  /* 0x0000000000007941 */ /* 0x000fea0003800200 */
.L_x_0:
[----:B------:R-:W-:-:S13]  /*02d0*/  ISETP.NE.AND P0, PT, R7, RZ, PT ;  /* 0x000000ff0700720c */ /* 0x000fda0003f05270 */
[----:B------:R-:W-:Y:S05]  /*02e0*/  @P0 EXIT ;  /* 0x000000000000094d */ /* 0x000fea0003800000 */
[----:B0-----:R-:W0:Y:S08]  /*02f0*/  LDC R5, c[0x0][0x394] ;  /* 0x0000e500ff057b82 */ /* 0x001e300000000800 */
[----:B------:R-:W0:Y:S02]  /*0300*/  LDC.64 R2, c[0x0][0x388] ;  /* 0x0000e200ff027b82 */ /* 0x000e240000000a00 */
[----:B0-----:R-:W-:-:S05]  /*0310*/  IMAD.WIDE R2, R5, 0x4, R2 ;  /* 0x0000000405027825 */ /* 0x001fca00078e0202 */
[----:B------:R-:W2:Y:S01]  /*0320*/  LDG.E R5, desc[UR8][R2.64] ;  /* 0x0000000802057981 */ /* 0x000ea2000c1e1900 */
[----:B------:R-:W0:Y:S01]  /*0330*/  S2UR UR7, SR_CgaCtaId ;  /* 0x00000000000779c3 */ /* 0x000e220000008800 */
[----:B------:R-:W-:Y:S02]  /*0340*/  UMOV UR6, 0x400 ;  /* 0x0000040000067882 */ /* 0x000fe40000000000 */
[----:B0-----:R-:W-:-:S09]  /*0350*/  ULEA UR6, UR7, UR6, 0x18 ;  /* 0x0000000607067291 */ /* 0x001fd2000f8ec0ff */
[----:B------:R-:W2:Y:S02]  /*0360*/  LDS R0, [UR6] ;  /* 0x00000006ff007984 */ /* 0x000ea40008000800 */
[----:B--2---:R-:W-:-:S05]  /*0370*/  FADD R5, R0, R5 ;  /* 0x0000000500057221 */ /* 0x004fca0000000000 */
[----:B------:R-:W-:Y:S01]  /*0380*/  STG.E desc[UR8][R2.64], R5 ;  /* 0x0000000502007986 */ /* 0x000fe2000c101908 */
[----:B------:R-:W-:Y:S05]  /*0390*/  EXIT ;  /* 0x000000000000794d */ /* 0x000fea0003800000 */
.L_x_3:
[----:B------:R-:W-:-:S00]  /*03a0*/  BRA `(.L_x_3) ;  /* 0xfffffffc00fc7947 */ /* 0x000fc0000383ffff */
[----:B------:R-:W-:-:S00]  /*03b0*/  NOP ;  /* 0x0000000000007918 */ /* 0x000fc00000000000 */
        /* <DEDUP_REMOVED lines=12> */
.L_x_6:


//--------------------- .text._Z18vector_inizialiserPfii --------------------------
	.section	.text._Z18vector_inizialiserPfii,"ax",@progbits
	.align	128
        .global         _Z18vector_inizialiserPfii
        .type           _Z18vector_inizialiserPfii,@function
        .size           _Z18vector_inizialiserPfii,(.L_x_7 - _Z18vector_inizialiserPfii)
        .other          _Z18vector_inizialiserPfii,@"STO_CUDA_ENTRY STV_DEFAULT"
_Z18vector_inizialiserPfii:
.text._Z18vector_inizialiserPfii:
[----:B------:R-:W-:Y:S01]  /*0000*/  LDC R1, c[0x0][0x37c] ;  /* 0x0000df00ff017b82 */ /* 0x000fe20000000800 */
[----:B------:R-:W0:Y:S07]  /*0010*/  S2R R3, SR_TID.X ;  /* 0x0000000000037919 */ /* 0x000e2e0000002100 */
[----:B------:R-:W0:Y:S01]  /*0020*/  S2UR UR6, SR_CTAID.X ;  /* 0x00000000000679c3 */ /* 0x000e220000002500 */
[----:B------:R-:W1:Y:S07]  /*0030*/  LDCU.64 UR4, c[0x0][0x388] ;  /* 0x00007100ff0477ac */ /* 0x000e6e0008000a00 */
[----:B------:R-:W0:Y:S01]  /*0040*/  LDC R0, c[0x0][0x360] ;  /* 0x0000d800ff007b82 */ /* 0x000e220000000800 */
[----:B-1----:R-:W-:Y:S01]  /*0050*/  UIADD3 UR4, UPT, UPT, UR4, -UR5, URZ ;  /* 0x8000000504047290 */ /* 0x002fe2000fffe0ff */
[----:B0-----:R-:W-:-:S05]  /*0060*/  IMAD R0, R0, UR6, R3 ;  /* 0x0000000600007c24 */ /* 0x001fca000f8e0203 */
[----:B------:R-:W-:-:S13]  /*0070*/  ISETP.GE.AND P0, PT, R0, UR4, PT ;  /* 0x0000000400007c0c */ /* 0x000fda000bf06270 */
[----:B------:R-:W-:Y:S05]  /*0080*/  @P0 EXIT ;  /* 0x000000000000094d */ /* 0x000fea0003800000 */
[----:B------:R-:W0:Y:S01]  /*0090*/  LDC.64 R2, c[0x0][0x380] ;  /* 0x0000e000ff027b82 */ /* 0x000e220000000a00 */
[----:B------:R-:W1:Y:S01]  /*00a0*/  LDCU.64 UR6, c[0x0][0x358] ;  /* 0x00006b00ff0677ac */ /* 0x000e620008000a00 */
[----:B------:R-:W-:-:S05]  /*00b0*/  IADD3 R5, PT, PT, R0, UR5, RZ ;  /* 0x0000000500057c10 */ /* 0x000fca000fffe0ff */
[----:B0-----:R-:W-:-:S05]  /*00c0*/  IMAD.WIDE R2, R5, 0x4, R2 ;  /* 0x0000000405027825 */ /* 0x001fca00078e0202 */
[----:B-1----:R-:W-:Y:S01]  /*00d0*/  STG.E desc[UR6][R2.64], RZ ;  /* 0x000000ff02007986 */ /* 0x002fe2000c101906 */
[----:B------:R-:W-:Y:S05]  /*00e0*/  EXIT ;  /* 0x000000000000794d */ /* 0x000fea0003800000 */
.L_x_4:
        /* <DEDUP_REMOVED lines=9> */
.L_x_7:


//--------------------- .text._Z12spmv_csr_mulPKiPfPKfii --------------------------
	.section	.text._Z12spmv_csr_mulPKiPfPKfii,"ax",@progbits
	.align	128
        .global         _Z12spmv_csr_mulPKiPfPKfii
        .type           _Z12spmv_csr_mulPKiPfPKfii,@function
        .size           _Z12spmv_csr_mulPKiPfPKfii,(.L_x_8 - _Z12spmv_csr_mulPKiPfPKfii)
        .other          _Z12spmv_csr_mulPKiPfPKfii,@"STO_CUDA_ENTRY STV_DEFAULT"
_Z12spmv_csr_mulPKiPfPKfii:
.text._Z12spmv_csr_mulPKiPfPKfii:
        /* <DEDUP_REMOVED lines=11> */
[----:B------:R-:W-:-:S06]  /*00b0*/  IADD3 R9, PT, PT, R0, UR5, RZ ;  /* 0x0000000500097c10 */ /* 0x000fcc000fffe0ff */
[----:B------:R-:W2:Y:S08]  /*00c0*/  LDC.64 R4, c[0x0][0x390] ;  /* 0x0000e400ff047b82 */ /* 0x000eb00000000a00 */
[----:B------:R-:W3:Y:S01]  /*00d0*/  LDC.64 R6, c[0x0][0x388] ;  /* 0x0000e200ff067b82 */ /* 0x000ee20000000a00 */
[----:B0-----:R-:W-:-:S06]  /*00e0*/  IMAD.WIDE R2, R9, 0x4, R2 ;  /* 0x0000000409027825 */ /* 0x001fcc00078e0202 */
[----:B-1----:R-:W2:Y:S01]  /*00f0*/  LDG.E R3, desc[UR6][R2.64] ;  /* 0x0000000602037981 */ /* 0x002ea2000c1e1900 */
[----:B---3--:R-:W-:-:S05]  /*0100*/  IMAD.WIDE R6, R9, 0x4, R6 ;  /* 0x0000000409067825 */ /* 0x008fca00078e0206 */
[----:B------:R-:W3:Y:S01]  /*0110*/  LDG.E R9, desc[UR6][R6.64] ;  /* 0x0000000606097981 */ /* 0x000ee2000c1e1900 */
[----:B--2---:R-:W-:-:S06]  /*0120*/  IMAD.WIDE R4, R3, 0x4, R4 ;  /* 0x0000000403047825 */ /* 0x004fcc00078e0204 */
[----:B------:R-:W3:Y:S02]  /*0130*/  LDG.E R4, desc[UR6][R4.64] ;  /* 0x0000000604047981 */ /* 0x000ee4000c1e1900 */
[----:B---3--:R-:W-:-:S05]  /*0140*/  FMUL R9, R4, R9 ;  /* 0x0000000904097220 */ /* 0x008fca0000400000 */
[----:B------:R-:W-:Y:S01]  /*0150*/  STG.E desc[UR6][R6.64], R9 ;  /* 0x0000000906007986 */ /* 0x000fe2000c101906 */
[----:B------:R-:W-:Y:S05]  /*0160*/  EXIT ;  /* 0x000000000000794d */ /* 0x000fea0003800000 */
.L_x_5:
        /* <DEDUP_REMOVED lines=9> */
.L_x_8:


//--------------------- .nv.shared._Z12parallel_sumPfS_iii --------------------------
	.section	.nv.shared._Z12parallel_sumPfS_iii,"aw",@nobits
	.sectionflags	@""
	.align	4
.nv.shared._Z12parallel_sumPfS_iii:
	.zero		17408


//--------------------- .nv.shared.reserved.0     --------------------------
	.section	.nv.shared.reserved.0,"aw",@nobits
	.weak		__nv_reservedSMEM_offset_0_alias
	.size		__nv_reservedSMEM_offset_0_alias, 0, 64
	.other		__nv_reservedSMEM_offset_0_alias,@"STO_CUDA_RESERVED_SHARED STV_DEFAULT"
__nv_reservedSMEM_offset_0_alias:
	.zero		0
	.zero		64


//--------------------- .nv.constant0._Z12parallel_sumPfS_iii --------------------------
	.section	.nv.constant0._Z12parallel_sumPfS_iii,"a",@progbits
	.sectionflags	@""
	.align	4
.nv.constant0._Z12parallel_sumPfS_iii:
	.zero		924


//--------------------- .nv.constant0._Z18vector_inizialiserPfii --------------------------
	.section	.nv.constant0._Z18vector_inizialiserPfii,"a",@progbits
	.sectionflags	@""
	.align	4
.nv.constant0._Z18vector_inizialiserPfii:
	.zero		912


//--------------------- .nv.constant0._Z12spmv_csr_mulPKiPfPKfii --------------------------
	.section	.nv.constant0._Z12spmv_csr_mulPKiPfPKfii,"a",@progbits
	.sectionflags	@""
	.align	4
.nv.constant0._Z12spmv_csr_mulPKiPfPKfii:
	.zero		928


//--------------------- SYMBOLS --------------------------

	.type		.nv.reservedSmem.offset0,@object
	.size		.nv.reservedSmem.offset0,0x4
	.type		.nv.reservedSmem.cap,@object
	.size		.nv.reservedSmem.cap,0x4
